//
// Generated by NVIDIA NVVM Compiler
//
// Compiler Build ID: CL-36424714
// Cuda compilation tools, release 13.0, V13.0.88
// Based on NVVM 20.0.0
//

.version 9.0
.target sm_100
.address_size 64

	// .globl	_Z5piAddPdS_di

.visible .entry _Z5piAddPdS_di(
	.param .u64 .ptr .align 1 _Z5piAddPdS_di_param_0,
	.param .u64 .ptr .align 1 _Z5piAddPdS_di_param_1,
	.param .f64 _Z5piAddPdS_di_param_2,
	.param .u32 _Z5piAddPdS_di_param_3
)
{
	.reg .pred 	%p<6>;
	.reg .b32 	%r<30>;
	.reg .b64 	%rd<7>;
	.reg .b64 	%fd<39>;

	ld.param.u64 	%rd4, [_Z5piAddPdS_di_param_0];
	ld.param.u64 	%rd3, [_Z5piAddPdS_di_param_1];
	ld.param.f64 	%fd1, [_Z5piAddPdS_di_param_2];
	ld.param.u32 	%r16, [_Z5piAddPdS_di_param_3];
	cvta.to.global.u64 	%rd1, %rd4;
	mov.u32 	%r1, %ctaid.x;
	mul.lo.s32 	%r2, %r16, %r1;
	add.s32 	%r29, %r2, 1;
	add.s32 	%r4, %r2, %r16;
	setp.gt.u32 	%p1, %r29, %r4;
	@%p1 bra 	$L__BB0_7;
	cvta.to.global.u64 	%rd5, %rd3;
	mul.wide.u32 	%rd6, %r1, 8;
	add.s64 	%rd2, %rd5, %rd6;
	add.s32 	%r17, %r2, 2;
	add.s32 	%r18, %r29, %r16;
	max.u32 	%r19, %r17, %r18;
	not.b32 	%r20, %r2;
	add.s32 	%r21, %r19, %r20;
	add.s32 	%r5, %r19, -2;
	and.b32  	%r6, %r21, 3;
	setp.eq.s32 	%p2, %r6, 0;
	@%p2 bra 	$L__BB0_5;
	neg.s32 	%r27, %r6;
	mov.u32 	%r26, %r2;
$L__BB0_3:
	.pragma "nounroll";
	add.s32 	%r26, %r26, 1;
	cvt.rn.f64.s32 	%fd2, %r26;
	add.f64 	%fd3, %fd2, 0dBFE0000000000000;
	mul.f64 	%fd4, %fd1, %fd3;
	st.global.f64 	[%rd1], %fd4;
	ld.global.f64 	%fd5, [%rd2];
	fma.rn.f64 	%fd6, %fd4, %fd4, 0d3FF0000000000000;
	mov.f64 	%fd7, 0d4010000000000000;
	div.rn.f64 	%fd8, %fd7, %fd6;
	add.f64 	%fd9, %fd8, %fd5;
	st.global.f64 	[%rd2], %fd9;
	add.s32 	%r27, %r27, 1;
	setp.ne.s32 	%p3, %r27, 0;
	@%p3 bra 	$L__BB0_3;
	add.s32 	%r29, %r26, 1;
$L__BB0_5:
	sub.s32 	%r22, %r5, %r2;
	setp.lt.u32 	%p4, %r22, 3;
	@%p4 bra 	$L__BB0_7;
$L__BB0_6:
	cvt.rn.f64.s32 	%fd10, %r29;
	add.f64 	%fd11, %fd10, 0dBFE0000000000000;
	mul.f64 	%fd12, %fd1, %fd11;
	st.global.f64 	[%rd1], %fd12;
	ld.global.f64 	%fd13, [%rd2];
	fma.rn.f64 	%fd14, %fd12, %fd12, 0d3FF0000000000000;
	mov.f64 	%fd15, 0d4010000000000000;
	div.rn.f64 	%fd16, %fd15, %fd14;
	add.f64 	%fd17, %fd16, %fd13;
	st.global.f64 	[%rd2], %fd17;
	add.s32 	%r23, %r29, 1;
	cvt.rn.f64.s32 	%fd18, %r23;
	add.f64 	%fd19, %fd18, 0dBFE0000000000000;
	mul.f64 	%fd20, %fd1, %fd19;
	st.global.f64 	[%rd1], %fd20;
	ld.global.f64 	%fd21, [%rd2];
	fma.rn.f64 	%fd22, %fd20, %fd20, 0d3FF0000000000000;
	div.rn.f64 	%fd23, %fd15, %fd22;
	add.f64 	%fd24, %fd23, %fd21;
	st.global.f64 	[%rd2], %fd24;
	add.s32 	%r24, %r29, 2;
	cvt.rn.f64.s32 	%fd25, %r24;
	add.f64 	%fd26, %fd25, 0dBFE0000000000000;
	mul.f64 	%fd27, %fd1, %fd26;
	st.global.f64 	[%rd1], %fd27;
	ld.global.f64 	%fd28, [%rd2];
	fma.rn.f64 	%fd29, %fd27, %fd27, 0d3FF0000000000000;
	div.rn.f64 	%fd30, %fd15, %fd29;
	add.f64 	%fd31, %fd30, %fd28;
	st.global.f64 	[%rd2], %fd31;
	add.s32 	%r25, %r29, 3;
	cvt.rn.f64.s32 	%fd32, %r25;
	add.f64 	%fd33, %fd32, 0dBFE0000000000000;
	mul.f64 	%fd34, %fd1, %fd33;
	st.global.f64 	[%rd1], %fd34;
	ld.global.f64 	%fd35, [%rd2];
	fma.rn.f64 	%fd36, %fd34, %fd34, 0d3FF0000000000000;
	div.rn.f64 	%fd37, %fd15, %fd36;
	add.f64 	%fd38, %fd37, %fd35;
	st.global.f64 	[%rd2], %fd38;
	add.s32 	%r29, %r29, 4;
	setp.le.u32 	%p5, %r29, %r4;
	@%p5 bra 	$L__BB0_6;
$L__BB0_7:
	ret;

}


// ===== COMPILED SASS (sm_100) =====

	.target	sm_100

	.elftype	@"ET_EXEC"


//--------------------- .note.nv.tkinfo           --------------------------
	.section	.note.nv.tkinfo,"",@"SHT_NOTE"
	.sectionflags	@"SHF_NOTE_NV_TKINFO"
	.tkinfo
        /*0018*/ 	.word	0x00000002
        /*0030*/ 	.string	""
        /*0030*/ 	.string	"ptxas"
        /*0030*/ 	.string	"Cuda compilation tools, release 13.0, V13.0.88"
        /*0030*/ 	.string	"Build cuda_13.0.r13.0/compiler.36424714_0"
        /*0030*/ 	.string	"-arch sm_100 -m 64 "



//--------------------- .note.nv.cuinfo           --------------------------
	.section	.note.nv.cuinfo,"",@"SHT_NOTE"
	.sectionflags	@"SHF_NOTE_NV_CUINFO"
        /*0018*/ 	.short	0x0002
        /*001a*/ 	.short	0x0064
        /*001c*/ 	.short	0x0082
	.zero		2


//--------------------- .nv.info                  --------------------------
	.section	.nv.info,"",@"SHT_CUDA_INFO"
	.align	4


	//----- nvinfo : EIATTR_REGCOUNT
	.align		4
        /*0000*/ 	.byte	0x04, 0x2f
        /*0002*/ 	.short	(.L_1 - .L_0)
	.align		4
.L_0:
        /*0004*/ 	.word	index@(_Z5piAddPdS_di)
        /*0008*/ 	.word	0x00000020


	//----- nvinfo : EIATTR_FRAME_SIZE
	.align		4
.L_1:
        /*000c*/ 	.byte	0x04, 0x11
        /*000e*/ 	.short	(.L_3 - .L_2)
	.align		4
.L_2:
        /*0010*/ 	.word	index@($__internal_0_$__cuda_sm20_div_rn_f64_full)
        /*0014*/ 	.word	0x00000000


	//----- nvinfo : EIATTR_FRAME_SIZE
	.align		4
.L_3:
        /*0018*/ 	.byte	0x04, 0x11
        /*001a*/ 	.short	(.L_5 - .L_4)
	.align		4
.L_4:
        /*001c*/ 	.word	index@(_Z5piAddPdS_di)
        /*0020*/ 	.word	0x00000000


	//----- nvinfo : EIATTR_MIN_STACK_SIZE
	.align		4
.L_5:
        /*0024*/ 	.byte	0x04, 0x12
        /*0026*/ 	.short	(.L_7 - .L_6)
	.align		4
.L_6:
        /*0028*/ 	.word	index@(_Z5piAddPdS_di)
        /*002c*/ 	.word	0x00000000
.L_7:


//--------------------- .nv.compat                --------------------------
	.section	.nv.compat,"",@"SHT_CUDA_COMPAT_INFO"
	.align	4
        /*0000*/ 	.byte	0x02, 0x09, 0x00, 0x00, 0x02, 0x02, 0x01, 0x00, 0x02, 0x05, 0x05, 0x00, 0x03, 0x07, 0x01, 0x01
        /*0010*/ 	.byte	0x02, 0x03, 0x00, 0x00, 0x02, 0x06, 0x01, 0x00, 0x04, 0x0b, 0x08, 0x00, 0x01, 0x00, 0x00, 0x00
        /*0020*/ 	.byte	0x00, 0x00, 0x00, 0x00


//--------------------- .nv.info._Z5piAddPdS_di   --------------------------
	.section	.nv.info._Z5piAddPdS_di,"",@"SHT_CUDA_INFO"
	.sectionflags	@""
	.align	4


	//----- nvinfo : EIATTR_CUDA_API_VERSION
	.align		4
        /*0000*/ 	.byte	0x04, 0x37
        /*0002*/ 	.short	(.L_9 - .L_8)
.L_8:
        /*0004*/ 	.word	0x00000082


	//----- nvinfo : EIATTR_KPARAM_INFO
	.align		4
.L_9:
        /*0008*/ 	.byte	0x04, 0x17
        /*000a*/ 	.short	(.L_11 - .L_10)
.L_10:
        /*000c*/ 	.word	0x00000000
        /*0010*/ 	.short	0x0003
        /*0012*/ 	.short	0x0018
        /*0014*/ 	.byte	0x00, 0xf0, 0x11, 0x00


	//----- nvinfo : EIATTR_KPARAM_INFO
	.align		4
.L_11:
        /*0018*/ 	.byte	0x04, 0x17
        /*001a*/ 	.short	(.L_13 - .L_12)
.L_12:
        /*001c*/ 	.word	0x00000000
        /*0020*/ 	.short	0x0002
        /*0022*/ 	.short	0x0010
        /*0024*/ 	.byte	0x00, 0xf0, 0x21, 0x00


	//----- nvinfo : EIATTR_KPARAM_INFO
	.align		4
.L_13:
        /*0028*/ 	.byte	0x04, 0x17
        /*002a*/ 	.short	(.L_15 - .L_14)
.L_14:
        /*002c*/ 	.word	0x00000000
        /*0030*/ 	.short	0x0001
        /*0032*/ 	.short	0x0008
        /*0034*/ 	.byte	0x00, 0xf5, 0x21, 0x00


	//----- nvinfo : EIATTR_KPARAM_INFO
	.align		4
.L_15:
        /*0038*/ 	.byte	0x04, 0x17
        /*003a*/ 	.short	(.L_17 - .L_16)
.L_16:
        /*003c*/ 	.word	0x00000000
        /*0040*/ 	.short	0x0000
        /*0042*/ 	.short	0x0000
        /*0044*/ 	.byte	0x00, 0xf5, 0x21, 0x00


	//----- nvinfo : EIATTR_SPARSE_MMA_MASK
	.align		4
.L_17:
        /*0048*/ 	.byte	0x03, 0x50
        /*004a*/ 	.short	0x0000


	//----- nvinfo : EIATTR_MAXREG_COUNT
	.align		4
        /*004c*/ 	.byte	0x03, 0x1b
        /*004e*/ 	.short	0x00ff


	//----- nvinfo : EIATTR_MERCURY_ISA_VERSION
	.align		4
        /*0050*/ 	.byte	0x03, 0x5f
        /*0052*/ 	.short	0x0101


	//----- nvinfo : EIATTR_VRC_CTA_INIT_COUNT
	.align		4
        /*0054*/ 	.byte	0x02, 0x4a
	.zero		1
	.zero		1


	//----- nvinfo : EIATTR_EXIT_INSTR_OFFSETS
	.align		4
        /*0058*/ 	.byte	0x04, 0x1c
        /*005a*/ 	.short	(.L_19 - .L_18)


	//   ....[0]....
.L_18:
        /*005c*/ 	.word	0x00000070


	//   ....[1]....
        /*0060*/ 	.word	0x00000380


	//   ....[2]....
        /*0064*/ 	.word	0x00000a70


	//----- nvinfo : EIATTR_CRS_STACK_SIZE
	.align		4
.L_19:
        /*0068*/ 	.byte	0x04, 0x1e
        /*006a*/ 	.short	(.L_21 - .L_20)
.L_20:
        /*006c*/ 	.word	0x00000000


	//----- nvinfo : EIATTR_CBANK_PARAM_SIZE
	.align		4
.L_21:
        /*0070*/ 	.byte	0x03, 0x19
        /*0072*/ 	.short	0x001c


	//----- nvinfo : EIATTR_PARAM_CBANK
	.align		4
        /*0074*/ 	.byte	0x04, 0x0a
        /*0076*/ 	.short	(.L_23 - .L_22)
	.align		4
.L_22:
        /*0078*/ 	.word	index@(.nv.constant0._Z5piAddPdS_di)
        /*007c*/ 	.short	0x0380
        /*007e*/ 	.short	0x001c


	//----- nvinfo : EIATTR_SW_WAR
	.align		4
.L_23:
        /*0080*/ 	.byte	0x04, 0x36
        /*0082*/ 	.short	(.L_25 - .L_24)
.L_24:
        /*0084*/ 	.word	0x00000008
.L_25:


//--------------------- .nv.callgraph             --------------------------
	.section	.nv.callgraph,"",@"SHT_CUDA_CALLGRAPH"
	.align	4
	.sectionentsize	8
	.align		4
        /*0000*/ 	.word	0x00000000
	.align		4
        /*0004*/ 	.word	0xffffffff
	.align		4
        /*0008*/ 	.word	0x00000000
	.align		4
        /*000c*/ 	.word	0xfffffffe
	.align		4
        /*0010*/ 	.word	0x00000000
	.align		4
        /*0014*/ 	.word	0xfffffffd
	.align		4
        /*0018*/ 	.word	0x00000000
	.align		4
        /*001c*/ 	.word	0xfffffffc


//--------------------- .text._Z5piAddPdS_di      --------------------------
	.section	.text._Z5piAddPdS_di,"ax",@progbits
	.align	128
        .global         _Z5piAddPdS_di
        .type           _Z5piAddPdS_di,@function
        .size           _Z5piAddPdS_di,(.L_x_14 - _Z5piAddPdS_di)
        .other          _Z5piAddPdS_di,@"STO_CUDA_ENTRY STV_DEFAULT"
_Z5piAddPdS_di:
.text._Z5piAddPdS_di:
[----:B------:R-:W-:Y:S01]  /*0000*/  LDC R1, c[0x0][0x37c] ;  /* 0x0000df00ff017b82 */ /* 0x000fe20000000800 */
[----:B------:R-:W0:Y:S01]  /*0010*/  S2R R3, SR_CTAID.X ;  /* 0x0000000000037919 */ /* 0x000e220000002500 */
[----:B------:R-:W0:Y:S02]  /*0020*/  LDCU UR4, c[0x0][0x398] ;  /* 0x00007300ff0477ac */ /* 0x000e240008000800 */
[----:B0-----:R-:W-:-:S04]  /*0030*/  IMAD R24, R3, UR4, RZ ;  /* 0x0000000403187c24 */ /* 0x001fc8000f8e02ff */
[C---:B------:R-:W-:Y:S02]  /*0040*/  VIADD R7, R24.reuse, 0x1 ;  /* 0x0000000118077836 */ /* 0x040fe40000000000 */
[----:B------:R-:W-:-:S05]  /*0050*/  VIADD R0, R24, UR4 ;  /* 0x0000000418007c36 */ /* 0x000fca0008000000 */
[----:B------:R-:W-:-:S13]  /*0060*/  ISETP.GT.U32.AND P0, PT, R7, R0, PT ;  /* 0x000000000700720c */ /* 0x000fda0003f04070 */
[----:B------:R-:W-:Y:S05]  /*0070*/  @P0 EXIT ;  /* 0x000000000000094d */ /* 0x000fea0003800000 */
[----:B------:R-:W-:Y:S01]  /*0080*/  VIADD R23, R7, UR4 ;  /* 0x0000000407177c36 */ /* 0x000fe20008000000 */
[----:B------:R-:W-:Y:S01]  /*0090*/  LOP3.LUT R2, RZ, R24, RZ, 0x33, !PT ;  /* 0x00000018ff027212 */ /* 0x000fe200078e33ff */
[----:B------:R-:W0:Y:S01]  /*00a0*/  LDC.64 R16, c[0x0][0x388] ;  /* 0x0000e200ff107b82 */ /* 0x000e220000000a00 */
[----:B------:R-:W1:Y:S02]  /*00b0*/  LDCU.64 UR6, c[0x0][0x358] ;  /* 0x00006b00ff0677ac */ /* 0x000e640008000a00 */
[----:B------:R-:W-:Y:S01]  /*00c0*/  VIADDMNMX.U32 R23, R24, 0x2, R23, !PT ;  /* 0x0000000218177846 */ /* 0x000fe20007800017 */
[----:B------:R-:W-:Y:S01]  /*00d0*/  UMOV UR4, URZ ;  /* 0x000000ff00047c82 */ /* 0x000fe20008000000 */
[----:B------:R-:W-:-:S03]  /*00e0*/  UMOV UR5, 0x40100000 ;  /* 0x4010000000057882 */ /* 0x000fc60000000000 */
[----:B------:R-:W-:-:S05]  /*00f0*/  IMAD.IADD R2, R23, 0x1, R2 ;  /* 0x0000000117027824 */ /* 0x000fca00078e0202 */
[----:B------:R-:W-:Y:S01]  /*0100*/  LOP3.LUT P0, R2, R2, 0x3, RZ, 0xc0, !PT ;  /* 0x0000000302027812 */ /* 0x000fe2000780c0ff */
[----:B0-----:R-:W-:-:S12]  /*0110*/  IMAD.WIDE.U32 R16, R3, 0x8, R16 ;  /* 0x0000000803107825 */ /* 0x001fd800078e0010 */
[----:B-1----:R-:W-:Y:S05]  /*0120*/  @!P0 BRA `(.L_x_0) ;  /* 0x0000000000888947 */ /* 0x002fea0003800000 */
[----:B------:R-:W-:Y:S01]  /*0130*/  IMAD.MOV R7, RZ, RZ, -R2 ;  /* 0x000000ffff077224 */ /* 0x000fe200078e0a02 */
[----:B------:R-:W0:Y:S01]  /*0140*/  LDCU.64 UR8, c[0x0][0x390] ;  /* 0x00007200ff0877ac */ /* 0x000e220008000a00 */
[----:B------:R-:W-:-:S07]  /*0150*/  IMAD.MOV.U32 R25, RZ, RZ, R24 ;  /* 0x000000ffff197224 */ /* 0x000fce00078e0018 */
.L_x_2:
[----:B------:R-:W-:Y:S01]  /*0160*/  VIADD R25, R25, 0x1 ;  /* 0x0000000119197836 */ /* 0x000fe20000000000 */
[----:B-1----:R-:W1:Y:S03]  /*0170*/  LDC.64 R4, c[0x0][0x380] ;  /* 0x0000e000ff047b82 */ /* 0x002e660000000a00 */
[----:B------:R-:W2:Y:S02]  /*0180*/  I2F.F64 R2, R25 ;  /* 0x0000001900027312 */ /* 0x000ea40000201c00 */
[----:B--2---:R-:W-:-:S08]  /*0190*/  DADD R2, R2, -0.5 ;  /* 0xbfe0000002027429 */ /* 0x004fd00000000000 */
[----:B0-----:R-:W-:-:S07]  /*01a0*/  DMUL R2, R2, UR8 ;  /* 0x0000000802027c28 */ /* 0x001fce0008000000 */
[----:B-1----:R0:W-:Y:S04]  /*01b0*/  STG.E.64 desc[UR6][R4.64], R2 ;  /* 0x0000000204007986 */ /* 0x0021e8000c101b06 */
[----:B------:R1:W5:Y:S01]  /*01c0*/  LDG.E.64 R18, desc[UR6][R16.64] ;  /* 0x0000000610127981 */ /* 0x000362000c1e1b00 */
[----:B------:R-:W-:Y:S01]  /*01d0*/  DFMA R12, R2, R2, 1 ;  /* 0x3ff00000020c742b */ /* 0x000fe20000000002 */
[----:B------:R-:W-:Y:S02]  /*01e0*/  IMAD.MOV.U32 R8, RZ, RZ, 0x1 ;  /* 0x00000001ff087424 */ /* 0x000fe400078e00ff */
[----:B------:R-:W-:-:S03]  /*01f0*/  VIADD R7, R7, 0x1 ;  /* 0x0000000107077836 */ /* 0x000fc60000000000 */
[----:B------:R-:W2:Y:S02]  /*0200*/  MUFU.RCP64H R9, R13 ;  /* 0x0000000d00097308 */ /* 0x000ea40000001800 */
[----:B------:R-:W-:Y:S01]  /*0210*/  ISETP.NE.AND P1, PT, R7, RZ, PT ;  /* 0x000000ff0700720c */ /* 0x000fe20003f25270 */
[----:B--2---:R-:W-:-:S08]  /*0220*/  DFMA R10, -R12, R8, 1 ;  /* 0x3ff000000c0a742b */ /* 0x004fd00000000108 */
[----:B------:R-:W-:-:S08]  /*0230*/  DFMA R10, R10, R10, R10 ;  /* 0x0000000a0a0a722b */ /* 0x000fd0000000000a */
[----:B------:R-:W-:-:S08]  /*0240*/  DFMA R10, R8, R10, R8 ;  /* 0x0000000a080a722b */ /* 0x000fd00000000008 */
[----:B------:R-:W-:-:S08]  /*0250*/  DFMA R8, -R12, R10, 1 ;  /* 0x3ff000000c08742b */ /* 0x000fd0000000010a */
[----:B------:R-:W-:-:S08]  /*0260*/  DFMA R8, R10, R8, R10 ;  /* 0x000000080a08722b */ /* 0x000fd0000000000a */
[----:B------:R-:W-:-:S08]  /*0270*/  DMUL R10, R8, 4 ;  /* 0x40100000080a7828 */ /* 0x000fd00000000000 */
[----:B0-----:R-:W-:-:S08]  /*0280*/  DFMA R2, -R12, R10, 4 ;  /* 0x401000000c02742b */ /* 0x001fd0000000010a */
[----:B------:R-:W-:-:S10]  /*0290*/  DFMA R2, R8, R2, R10 ;  /* 0x000000020802722b */ /* 0x000fd4000000000a */
[----:B------:R-:W-:-:S05]  /*02a0*/  FFMA R4, RZ, R13, R3 ;  /* 0x0000000dff047223 */ /* 0x000fca0000000003 */
[----:B------:R-:W-:-:S13]  /*02b0*/  FSETP.GT.AND P0, PT, |R4|, 1.469367938527859385e-39, PT ;  /* 0x001000000400780b */ /* 0x000fda0003f04200 */
[----:B-1----:R-:W-:Y:S05]  /*02c0*/  @P0 BRA `(.L_x_1) ;  /* 0x0000000000100947 */ /* 0x002fea0003800000 */
[----:B------:R-:W-:-:S07]  /*02d0*/  MOV R2, 0x2f0 ;  /* 0x000002f000027802 */ /* 0x000fce0000000f00 */
[----:B-----5:R-:W-:Y:S05]  /*02e0*/  CALL.REL.NOINC `($__internal_0_$__cuda_sm20_div_rn_f64_full) ;  /* 0x0000000400e47944 */ /* 0x020fea0003c00000 */
[----:B------:R-:W-:Y:S02]  /*02f0*/  IMAD.MOV.U32 R2, RZ, RZ, R26 ;  /* 0x000000ffff027224 */ /* 0x000fe400078e001a */
[----:B------:R-:W-:-:S07]  /*0300*/  IMAD.MOV.U32 R3, RZ, RZ, R27 ;  /* 0x000000ffff037224 */ /* 0x000fce00078e001b */
.L_x_1:
[----:B-----5:R-:W-:-:S07]  /*0310*/  DADD R18, R18, R2 ;  /* 0x0000000012127229 */ /* 0x020fce0000000002 */
[----:B------:R1:W-:Y:S01]  /*0320*/  STG.E.64 desc[UR6][R16.64], R18 ;  /* 0x0000001210007986 */ /* 0x0003e2000c101b06 */
[----:B------:R-:W-:Y:S05]  /*0330*/  @P1 BRA `(.L_x_2) ;  /* 0xfffffffc00881947 */ /* 0x000fea000383ffff */
[----:B------:R-:W-:-:S07]  /*0340*/  VIADD R7, R25, 0x1 ;  /* 0x0000000119077836 */ /* 0x000fce0000000000 */
.L_x_0:
[----:B------:R-:W-:Y:S01]  /*0350*/  IADD3 R23, PT, PT, -R24, -0x2, R23 ;  /* 0xfffffffe18177810 */ /* 0x000fe20007ffe117 */
[----:B------:R-:W0:Y:S03]  /*0360*/  LDCU.64 UR8, c[0x0][0x390] ;  /* 0x00007200ff0877ac */ /* 0x000e260008000a00 */
[----:B------:R-:W-:-:S13]  /*0370*/  ISETP.GE.U32.AND P0, PT, R23, 0x3, PT ;  /* 0x000000031700780c */ /* 0x000fda0003f06070 */
[----:B0-----:R-:W-:Y:S05]  /*0380*/  @!P0 EXIT ;  /* 0x000000000000894d */ /* 0x001fea0003800000 */
.L_x_7:
[----:B0-----:R-:W0:Y:S01]  /*0390*/  I2F.F64 R2, R7 ;  /* 0x0000000700027312 */ /* 0x001e220000201c00 */
[----:B------:R-:W2:Y:S01]  /*03a0*/  LDC.64 R10, c[0x0][0x380] ;  /* 0x0000e000ff0a7b82 */ /* 0x000ea20000000a00 */
[----:B0-----:R-:W-:-:S08]  /*03b0*/  DADD R2, R2, -0.5 ;  /* 0xbfe0000002027429 */ /* 0x001fd00000000000 */
[----:B------:R-:W-:-:S07]  /*03c0*/  DMUL R2, R2, UR8 ;  /* 0x0000000802027c28 */ /* 0x000fce0008000000 */
[----:B--2---:R0:W-:Y:S04]  /*03d0*/  STG.E.64 desc[UR6][R10.64], R2 ;  /* 0x000000020a007986 */ /* 0x0041e8000c101b06 */
[----:B-1----:R1:W5:Y:S01]  /*03e0*/  LDG.E.64 R18, desc[UR6][R16.64] ;  /* 0x0000000610127981 */ /* 0x002362000c1e1b00 */
[----:B------:R-:W-:Y:S01]  /*03f0*/  DFMA R12, R2, R2, 1 ;  /* 0x3ff00000020c742b */ /* 0x000fe20000000002 */
[----:B------:R-:W-:-:S05]  /*0400*/  IMAD.MOV.U32 R4, RZ, RZ, 0x1 ;  /* 0x00000001ff047424 */ /* 0x000fca00078e00ff */
[----:B------:R-:W2:Y:S02]  /*0410*/  MUFU.RCP64H R5, R13 ;  /* 0x0000000d00057308 */ /* 0x000ea40000001800 */
        /* <DEDUP_REMOVED lines=15> */
.L_x_3:
[----:B------:R-:W-:Y:S01]  /*0510*/  VIADD R6, R7, 0x1 ;  /* 0x0000000107067836 */ /* 0x000fe20000000000 */
[----:B------:R-:W0:Y:S01]  /*0520*/  LDC.64 R14, c[0x0][0x380] ;  /* 0x0000e000ff0e7b82 */ /* 0x000e220000000a00 */
[----:B-----5:R-:W-:Y:S02]  /*0530*/  DADD R2, R18, R2 ;  /* 0x0000000012027229 */ /* 0x020fe40000000002 */
[----:B------:R-:W1:Y:S05]  /*0540*/  I2F.F64 R4, R6 ;  /* 0x0000000600047312 */ /* 0x000e6a0000201c00 */
[----:B------:R2:W-:Y:S01]  /*0550*/  STG.E.64 desc[UR6][R16.64], R2 ;  /* 0x0000000210007986 */ /* 0x0005e2000c101b06 */
[----:B-1----:R-:W-:-:S08]  /*0560*/  DADD R4, R4, -0.5 ;  /* 0xbfe0000004047429 */ /* 0x002fd00000000000 */
[----:B------:R-:W-:-:S07]  /*0570*/  DMUL R4, R4, UR8 ;  /* 0x0000000804047c28 */ /* 0x000fce0008000000 */
[----:B0-----:R0:W-:Y:S04]  /*0580*/  STG.E.64 desc[UR6][R14.64], R4 ;  /* 0x000000040e007986 */ /* 0x0011e8000c101b06 */
[----:B------:R1:W5:Y:S01]  /*0590*/  LDG.E.64 R18, desc[UR6][R16.64] ;  /* 0x0000000610127981 */ /* 0x000362000c1e1b00 */
[----:B------:R-:W-:Y:S01]  /*05a0*/  DFMA R12, R4, R4, 1 ;  /* 0x3ff00000040c742b */ /* 0x000fe20000000004 */
[----:B------:R-:W-:-:S05]  /*05b0*/  IMAD.MOV.U32 R8, RZ, RZ, 0x1 ;  /* 0x00000001ff087424 */ /* 0x000fca00078e00ff */
[----:B------:R-:W3:Y:S02]  /*05c0*/  MUFU.RCP64H R9, R13 ;  /* 0x0000000d00097308 */ /* 0x000ee40000001800 */
[----:B---3--:R-:W-:-:S08]  /*05d0*/  DFMA R10, -R12, R8, 1 ;  /* 0x3ff000000c0a742b */ /* 0x008fd00000000108 */
[----:B------:R-:W-:-:S08]  /*05e0*/  DFMA R10, R10, R10, R10 ;  /* 0x0000000a0a0a722b */ /* 0x000fd0000000000a */
[----:B------:R-:W-:-:S08]  /*05f0*/  DFMA R10, R8, R10, R8 ;  /* 0x0000000a080a722b */ /* 0x000fd00000000008 */
[----:B------:R-:W-:-:S08]  /*0600*/  DFMA R8, -R12, R10, 1 ;  /* 0x3ff000000c08742b */ /* 0x000fd0000000010a */
[----:B------:R-:W-:-:S08]  /*0610*/  DFMA R8, R10, R8, R10 ;  /* 0x000000080a08722b */ /* 0x000fd0000000000a */
[----:B--2---:R-:W-:-:S08]  /*0620*/  DMUL R2, R8, 4 ;  /* 0x4010000008027828 */ /* 0x004fd00000000000 */
        /* <DEDUP_REMOVED lines=9> */
.L_x_4:
        /* <DEDUP_REMOVED lines=27> */
.L_x_5:
        /* <DEDUP_REMOVED lines=25> */
[----:B------:R-:W-:Y:S01]  /*0a00*/  IMAD.MOV.U32 R2, RZ, RZ, R26 ;  /* 0x000000ffff027224 */ /* 0x000fe200078e001a */
[----:B------:R-:W-:-:S07]  /*0a10*/  MOV R3, R27 ;  /* 0x0000001b00037202 */ /* 0x000fce0000000f00 */
.L_x_6:
[----:B-----5:R-:W-:Y:S01]  /*0a20*/  DADD R18, R18, R2 ;  /* 0x0000000012127229 */ /* 0x020fe20000000002 */
[----:B------:R-:W-:-:S05]  /*0a30*/  VIADD R7, R7, 0x4 ;  /* 0x0000000407077836 */ /* 0x000fca0000000000 */
[----:B------:R-:W-:Y:S01]  /*0a40*/  ISETP.GT.U32.AND P0, PT, R7, R0, PT ;  /* 0x000000000700720c */ /* 0x000fe20003f04070 */
[----:B------:R0:W-:-:S12]  /*0a50*/  STG.E.64 desc[UR6][R16.64], R18 ;  /* 0x0000001210007986 */ /* 0x0001d8000c101b06 */
[----:B------:R-:W-:Y:S05]  /*0a60*/  @!P0 BRA `(.L_x_7) ;  /* 0xfffffff800488947 */ /* 0x000fea000383ffff */
[----:B------:R-:W-:Y:S05]  /*0a70*/  EXIT ;  /* 0x000000000000794d */ /* 0x000fea0003800000 */
        .weak           $__internal_0_$__cuda_sm20_div_rn_f64_full
        .type           $__internal_0_$__cuda_sm20_div_rn_f64_full,@function
        .size           $__internal_0_$__cuda_sm20_div_rn_f64_full,(.L_x_14 - $__internal_0_$__cuda_sm20_div_rn_f64_full)
$__internal_0_$__cuda_sm20_div_rn_f64_full:
[C---:B------:R-:W-:Y:S01]  /*0a80*/  FSETP.GEU.AND P0, PT, |R13|.reuse, 1.469367938527859385e-39, PT ;  /* 0x001000000d00780b */ /* 0x040fe20003f0e200 */
[----:B------:R-:W-:Y:S01]  /*0a90*/  IMAD.MOV.U32 R4, RZ, RZ, 0x1 ;  /* 0x00000001ff047424 */ /* 0x000fe200078e00ff */
[C---:B------:R-:W-:Y:S01]  /*0aa0*/  LOP3.LUT R14, R13.reuse, 0x800fffff, RZ, 0xc0, !PT ;  /* 0x800fffff0d0e7812 */ /* 0x040fe200078ec0ff */
[----:B------:R-:W-:Y:S01]  /*0ab0*/  IMAD.U32 R11, RZ, RZ, UR5 ;  /* 0x00000005ff0b7e24 */ /* 0x000fe2000f8e00ff */
[----:B------:R-:W-:Y:S01]  /*0ac0*/  LOP3.LUT R6, R13, 0x7ff00000, RZ, 0xc0, !PT ;  /* 0x7ff000000d067812 */ /* 0x000fe200078ec0ff */
[----:B------:R-:W-:Y:S01]  /*0ad0*/  IMAD.U32 R10, RZ, RZ, UR4 ;  /* 0x00000004ff0a7e24 */ /* 0x000fe2000f8e00ff */
[----:B------:R-:W-:Y:S01]  /*0ae0*/  LOP3.LUT R15, R14, 0x3ff00000, RZ, 0xfc, !PT ;  /* 0x3ff000000e0f7812 */ /* 0x000fe200078efcff */
[----:B------:R-:W-:Y:S01]  /*0af0*/  IMAD.MOV.U32 R14, RZ, RZ, R12 ;  /* 0x000000ffff0e7224 */ /* 0x000fe200078e000c */
[----:B------:R-:W-:Y:S01]  /*0b00*/  LOP3.LUT R3, R11, 0x7ff00000, RZ, 0xc0, !PT ;  /* 0x7ff000000b037812 */ /* 0x000fe200078ec0ff */
[----:B------:R-:W-:-:S03]  /*0b10*/  IMAD.MOV.U32 R8, RZ, RZ, R10 ;  /* 0x000000ffff087224 */ /* 0x000fc600078e000a */
[----:B------:R-:W-:Y:S01]  /*0b20*/  ISETP.GE.U32.AND P2, PT, R3, R6, PT ;  /* 0x000000060300720c */ /* 0x000fe20003f46070 */
[----:B------:R-:W-:-:S06]  /*0b30*/  @!P0 DMUL R14, R12, 8.98846567431157953865e+307 ;  /* 0x7fe000000c0e8828 */ /* 0x000fcc0000000000 */
[----:B------:R-:W0:Y:S02]  /*0b40*/  MUFU.RCP64H R5, R15 ;  /* 0x0000000f00057308 */ /* 0x000e240000001800 */
[----:B0-----:R-:W-:-:S08]  /*0b50*/  DFMA R26, R4, -R14, 1 ;  /* 0x3ff00000041a742b */ /* 0x001fd0000000080e */
[----:B------:R-:W-:-:S08]  /*0b60*/  DFMA R26, R26, R26, R26 ;  /* 0x0000001a1a1a722b */ /* 0x000fd0000000001a */
[----:B------:R-:W-:Y:S01]  /*0b70*/  DFMA R26, R4, R26, R4 ;  /* 0x0000001a041a722b */ /* 0x000fe20000000004 */
[----:B------:R-:W-:Y:S02]  /*0b80*/  IMAD.MOV.U32 R4, RZ, RZ, 0x1ca00000 ;  /* 0x1ca00000ff047424 */ /* 0x000fe400078e00ff */
[----:B------:R-:W-:-:S03]  /*0b90*/  IMAD.MOV.U32 R5, RZ, RZ, R3 ;  /* 0x000000ffff057224 */ /* 0x000fc600078e0003 */
[----:B------:R-:W-:Y:S02]  /*0ba0*/  SEL R9, R4, 0x63400000, !P2 ;  /* 0x6340000004097807 */ /* 0x000fe40005000000 */
[----:B------:R-:W-:Y:S01]  /*0bb0*/  DFMA R20, R26, -R14, 1 ;  /* 0x3ff000001a14742b */ /* 0x000fe2000000080e */
[----:B------:R-:W-:Y:S02]  /*0bc0*/  FSETP.GEU.AND P2, PT, |R11|, 1.469367938527859385e-39, PT ;  /* 0x001000000b00780b */ /* 0x000fe40003f4e200 */
[----:B------:R-:W-:-:S05]  /*0bd0*/  LOP3.LUT R9, R9, 0x800fffff, R11, 0xf8, !PT ;  /* 0x800fffff09097812 */ /* 0x000fca00078ef80b */
[----:B------:R-:W-:-:S06]  /*0be0*/  DFMA R20, R26, R20, R26 ;  /* 0x000000141a14722b */ /* 0x000fcc000000001a */
[----:B------:R-:W-:Y:S05]  /*0bf0*/  @P2 BRA `(.L_x_8) ;  /* 0x0000000000202947 */ /* 0x000fea0003800000 */
[----:B------:R-:W-:Y:S01]  /*0c00*/  LOP3.LUT R22, R13, 0x7ff00000, RZ, 0xc0, !PT ;  /* 0x7ff000000d167812 */ /* 0x000fe200078ec0ff */
[----:B------:R-:W-:-:S03]  /*0c10*/  IMAD.MOV.U32 R26, RZ, RZ, RZ ;  /* 0x000000ffff1a7224 */ /* 0x000fc600078e00ff */
[----:B------:R-:W-:-:S04]  /*0c20*/  ISETP.GE.U32.AND P2, PT, R3, R22, PT ;  /* 0x000000160300720c */ /* 0x000fc80003f46070 */
[----:B------:R-:W-:-:S04]  /*0c30*/  SEL R5, R4, 0x63400000, !P2 ;  /* 0x6340000004057807 */ /* 0x000fc80005000000 */
[----:B------:R-:W-:-:S04]  /*0c40*/  LOP3.LUT R5, R5, 0x80000000, R11, 0xf8, !PT ;  /* 0x8000000005057812 */ /* 0x000fc800078ef80b */
[----:B------:R-:W-:-:S06]  /*0c50*/  LOP3.LUT R27, R5, 0x100000, RZ, 0xfc, !PT ;  /* 0x00100000051b7812 */ /* 0x000fcc00078efcff */
[----:B------:R-:W-:-:S10]  /*0c60*/  DFMA R8, R8, 2, -R26 ;  /* 0x400000000808782b */ /* 0x000fd4000000081a */
[----:B------:R-:W-:-:S07]  /*0c70*/  LOP3.LUT R5, R9, 0x7ff00000, RZ, 0xc0, !PT ;  /* 0x7ff0000009057812 */ /* 0x000fce00078ec0ff */
.L_x_8:
[----:B------:R-:W-:Y:S01]  /*0c80*/  VIADD R22, R5, 0xffffffff ;  /* 0xffffffff05167836 */ /* 0x000fe20000000000 */
[----:B------:R-:W-:Y:S01]  /*0c90*/  @!P0 LOP3.LUT R6, R15, 0x7ff00000, RZ, 0xc0, !PT ;  /* 0x7ff000000f068812 */ /* 0x000fe200078ec0ff */
[----:B------:R-:W-:-:S03]  /*0ca0*/  DMUL R28, R20, R8 ;  /* 0x00000008141c7228 */ /* 0x000fc60000000000 */
[----:B------:R-:W-:Y:S01]  /*0cb0*/  ISETP.GT.U32.AND P0, PT, R22, 0x7feffffe, PT ;  /* 0x7feffffe1600780c */ /* 0x000fe20003f04070 */
[----:B------:R-:W-:-:S04]  /*0cc0*/  VIADD R22, R6, 0xffffffff ;  /* 0xffffffff06167836 */ /* 0x000fc80000000000 */
[----:B------:R-:W-:Y:S01]  /*0cd0*/  DFMA R26, R28, -R14, R8 ;  /* 0x8000000e1c1a722b */ /* 0x000fe20000000008 */
[----:B------:R-:W-:-:S07]  /*0ce0*/  ISETP.GT.U32.OR P0, PT, R22, 0x7feffffe, P0 ;  /* 0x7feffffe1600780c */ /* 0x000fce0000704470 */
[----:B------:R-:W-:-:S06]  /*0cf0*/  DFMA R20, R20, R26, R28 ;  /* 0x0000001a1414722b */ /* 0x000fcc000000001c */
[----:B------:R-:W-:Y:S05]  /*0d00*/  @P0 BRA `(.L_x_9) ;  /* 0x00000000006c0947 */ /* 0x000fea0003800000 */
[----:B------:R-:W-:-:S04]  /*0d10*/  LOP3.LUT R6, R13, 0x7ff00000, RZ, 0xc0, !PT ;  /* 0x7ff000000d067812 */ /* 0x000fc800078ec0ff */
[CC--:B------:R-:W-:Y:S02]  /*0d20*/  VIADDMNMX R5, R3.reuse, -R6.reuse, 0xb9600000, !PT ;  /* 0xb960000003057446 */ /* 0x0c0fe40007800906 */
[----:B------:R-:W-:Y:S02]  /*0d30*/  ISETP.GE.U32.AND P0, PT, R3, R6, PT ;  /* 0x000000060300720c */ /* 0x000fe40003f06070 */
[----:B------:R-:W-:Y:S02]  /*0d40*/  VIMNMX R3, PT, PT, R5, 0x46a00000, PT ;  /* 0x46a0000005037848 */ /* 0x000fe40003fe0100 */
[----:B------:R-:W-:-:S05]  /*0d50*/  SEL R4, R4, 0x63400000, !P0 ;  /* 0x6340000004047807 */ /* 0x000fca0004000000 */
[----:B------:R-:W-:Y:S01]  /*0d60*/  IMAD.IADD R3, R3, 0x1, -R4 ;  /* 0x0000000103037824 */ /* 0x000fe200078e0a04 */
[----:B------:R-:W-:-:S03]  /*0d70*/  MOV R4, RZ ;  /* 0x000000ff00047202 */ /* 0x000fc60000000f00 */
[----:B------:R-:W-:-:S06]  /*0d80*/  VIADD R5, R3, 0x7fe00000 ;  /* 0x7fe0000003057836 */ /* 0x000fcc0000000000 */
[----:B------:R-:W-:-:S10]  /*0d90*/  DMUL R26, R20, R4 ;  /* 0x00000004141a7228 */ /* 0x000fd40000000000 */
[----:B------:R-:W-:-:S13]  /*0da0*/  FSETP.GTU.AND P0, PT, |R27|, 1.469367938527859385e-39, PT ;  /* 0x001000001b00780b */ /* 0x000fda0003f0c200 */
[----:B------:R-:W-:Y:S05]  /*0db0*/  @P0 BRA `(.L_x_10) ;  /* 0x0000000000940947 */ /* 0x000fea0003800000 */
[----:B------:R-:W-:-:S06]  /*0dc0*/  DFMA R8, R20, -R14, R8 ;  /* 0x8000000e1408722b */ /* 0x000fcc0000000008 */
[----:B------:R-:W-:-:S04]  /*0dd0*/  IMAD.MOV.U32 R8, RZ, RZ, RZ ;  /* 0x000000ffff087224 */ /* 0x000fc800078e00ff */
[C---:B------:R-:W-:Y:S02]  /*0de0*/  FSETP.NEU.AND P0, PT, R9.reuse, RZ, PT ;  /* 0x000000ff0900720b */ /* 0x040fe40003f0d000 */
[----:B------:R-:W-:-:S04]  /*0df0*/  LOP3.LUT R13, R9, 0x80000000, R13, 0x48, !PT ;  /* 0x80000000090d7812 */ /* 0x000fc800078e480d */
[----:B------:R-:W-:-:S07]  /*0e00*/  LOP3.LUT R9, R13, R5, RZ, 0xfc, !PT ;  /* 0x000000050d097212 */ /* 0x000fce00078efcff */
[----:B------:R-:W-:Y:S05]  /*0e10*/  @!P0 BRA `(.L_x_10) ;  /* 0x00000000007c8947 */ /* 0x000fea0003800000 */
[----:B------:R-:W-:Y:S01]  /*0e20*/  IMAD.MOV R5, RZ, RZ, -R3 ;  /* 0x000000ffff057224 */ /* 0x000fe200078e0a03 */
[----:B------:R-:W-:Y:S01]  /*0e30*/  DMUL.RP R8, R20, R8 ;  /* 0x0000000814087228 */ /* 0x000fe20000008000 */
[----:B------:R-:W-:Y:S01]  /*0e40*/  IMAD.MOV.U32 R4, RZ, RZ, RZ ;  /* 0x000000ffff047224 */ /* 0x000fe200078e00ff */
[----:B------:R-:W-:-:S05]  /*0e50*/  IADD3 R3, PT, PT, -R3, -0x43300000, RZ ;  /* 0xbcd0000003037810 */ /* 0x000fca0007ffe1ff */
[----:B------:R-:W-:-:S03]  /*0e60*/  DFMA R4, R26, -R4, R20 ;  /* 0x800000041a04722b */ /* 0x000fc60000000014 */
[----:B------:R-:W-:-:S07]  /*0e70*/  LOP3.LUT R13, R9, R13, RZ, 0x3c, !PT ;  /* 0x0000000d090d7212 */ /* 0x000fce00078e3cff */
[----:B------:R-:W-:-:S04]  /*0e80*/  FSETP.NEU.AND P0, PT, |R5|, R3, PT ;  /* 0x000000030500720b */ /* 0x000fc80003f0d200 */
[----:B------:R-:W-:Y:S02]  /*0e90*/  FSEL R26, R8, R26, !P0 ;  /* 0x0000001a081a7208 */ /* 0x000fe40004000000 */
[----:B------:R-:W-:Y:S01]  /*0ea0*/  FSEL R27, R13, R27, !P0 ;  /* 0x0000001b0d1b7208 */ /* 0x000fe20004000000 */
[----:B------:R-:W-:Y:S06]  /*0eb0*/  BRA `(.L_x_10) ;  /* 0x0000000000547947 */ /* 0x000fec0003800000 */
.L_x_9:
[----:B------:R-:W-:-:S14]  /*0ec0*/  DSETP.NAN.AND P0, PT, R10, R10, PT ;  /* 0x0000000a0a00722a */ /* 0x000fdc0003f08000 */
[----:B------:R-:W-:Y:S05]  /*0ed0*/  @P0 BRA `(.L_x_11) ;  /* 0x0000000000440947 */ /* 0x000fea0003800000 */
[----:B------:R-:W-:-:S14]  /*0ee0*/  DSETP.NAN.AND P0, PT, R12, R12, PT ;  /* 0x0000000c0c00722a */ /* 0x000fdc0003f08000 */
[----:B------:R-:W-:Y:S05]  /*0ef0*/  @P0 BRA `(.L_x_12) ;  /* 0x0000000000300947 */ /* 0x000fea0003800000 */
[----:B------:R-:W-:Y:S01]  /*0f00*/  ISETP.NE.AND P0, PT, R5, R6, PT ;  /* 0x000000060500720c */ /* 0x000fe20003f05270 */
[----:B------:R-:W-:Y:S02]  /*0f10*/  IMAD.MOV.U32 R26, RZ, RZ, 0x0 ;  /* 0x00000000ff1a7424 */ /* 0x000fe400078e00ff */
[----:B------:R-:W-:-:S10]  /*0f20*/  IMAD.MOV.U32 R27, RZ, RZ, -0x80000 ;  /* 0xfff80000ff1b7424 */ /* 0x000fd400078e00ff */
[----:B------:R-:W-:Y:S05]  /*0f30*/  @!P0 BRA `(.L_x_10) ;  /* 0x0000000000348947 */ /* 0x000fea0003800000 */
[----:B------:R-:W-:Y:S02]  /*0f40*/  ISETP.NE.AND P0, PT, R5, 0x7ff00000, PT ;  /* 0x7ff000000500780c */ /* 0x000fe40003f05270 */
[----:B------:R-:W-:Y:S02]  /*0f50*/  LOP3.LUT R27, R11, 0x80000000, R13, 0x48, !PT ;  /* 0x800000000b1b7812 */ /* 0x000fe400078e480d */
[----:B------:R-:W-:-:S13]  /*0f60*/  ISETP.EQ.OR P0, PT, R6, RZ, !P0 ;  /* 0x000000ff0600720c */ /* 0x000fda0004702670 */
[----:B------:R-:W-:Y:S01]  /*0f70*/  @P0 LOP3.LUT R3, R27, 0x7ff00000, RZ, 0xfc, !PT ;  /* 0x7ff000001b030812 */ /* 0x000fe200078efcff */
[----:B------:R-:W-:Y:S02]  /*0f80*/  @!P0 IMAD.MOV.U32 R26, RZ, RZ, RZ ;  /* 0x000000ffff1a8224 */ /* 0x000fe400078e00ff */
[----:B------:R-:W-:Y:S02]  /*0f90*/  @P0 IMAD.MOV.U32 R26, RZ, RZ, RZ ;  /* 0x000000ffff1a0224 */ /* 0x000fe400078e00ff */
[----:B------:R-:W-:Y:S01]  /*0fa0*/  @P0 IMAD.MOV.U32 R27, RZ, RZ, R3 ;  /* 0x000000ffff1b0224 */ /* 0x000fe200078e0003 */
[----:B------:R-:W-:Y:S06]  /*0fb0*/  BRA `(.L_x_10) ;  /* 0x0000000000147947 */ /* 0x000fec0003800000 */
.L_x_12:
[----:B------:R-:W-:Y:S01]  /*0fc0*/  LOP3.LUT R27, R13, 0x80000, RZ, 0xfc, !PT ;  /* 0x000800000d1b7812 */ /* 0x000fe200078efcff */
[----:B------:R-:W-:Y:S01]  /*0fd0*/  IMAD.MOV.U32 R26, RZ, RZ, R12 ;  /* 0x000000ffff1a7224 */ /* 0x000fe200078e000c */
[----:B------:R-:W-:Y:S06]  /*0fe0*/  BRA `(.L_x_10) ;  /* 0x0000000000087947 */ /* 0x000fec0003800000 */
.L_x_11:
[----:B------:R-:W-:Y:S01]  /*0ff0*/  LOP3.LUT R27, R11, 0x80000, RZ, 0xfc, !PT ;  /* 0x000800000b1b7812 */ /* 0x000fe200078efcff */
[----:B------:R-:W-:-:S07]  /*1000*/  IMAD.MOV.U32 R26, RZ, RZ, R10 ;  /* 0x000000ffff1a7224 */ /* 0x000fce00078e000a */
.L_x_10:
[----:B------:R-:W-:-:S04]  /*1010*/  IMAD.MOV.U32 R3, RZ, RZ, 0x0 ;  /* 0x00000000ff037424 */ /* 0x000fc800078e00ff */
[----:B------:R-:W-:Y:S05]  /*1020*/  RET.REL.NODEC R2 `(_Z5piAddPdS_di) ;  /* 0xffffffec02f47950 */ /* 0x000fea0003c3ffff */
.L_x_13:
[----:B------:R-:W-:-:S00]  /*1030*/  BRA `(.L_x_13) ;  /* 0xfffffffc00fc7947 */ /* 0x000fc0000383ffff */
[----:B------:R-:W-:-:S00]  /*1040*/  NOP ;  /* 0x0000000000007918 */ /* 0x000fc00000000000 */
        /* <DEDUP_REMOVED lines=11> */
.L_x_14:


//--------------------- .nv.shared.reserved.0     --------------------------
	.section	.nv.shared.reserved.0,"aw",@nobits
	.weak		__nv_reservedSMEM_offset_0_alias
	.size		__nv_reservedSMEM_offset_0_alias, 0, 64
	.other		__nv_reservedSMEM_offset_0_alias,@"STO_CUDA_RESERVED_SHARED STV_DEFAULT"
__nv_reservedSMEM_offset_0_alias:
	.zero		0
	.zero		64


//--------------------- .nv.constant0._Z5piAddPdS_di --------------------------
	.section	.nv.constant0._Z5piAddPdS_di,"a",@progbits
	.sectionflags	@""
	.align	4
.nv.constant0._Z5piAddPdS_di:
	.zero		924


//--------------------- SYMBOLS --------------------------

	.type		.nv.reservedSmem.offset0,@object
	.size		.nv.reservedSmem.offset0,0x4
